//
// Generated by NVIDIA NVVM Compiler
//
// Compiler Build ID: CL-36424714
// Cuda compilation tools, release 13.0, V13.0.88
// Based on NVVM 20.0.0
//

.version 9.0
.target sm_100
.address_size 64

	// .globl	_Z9sumVectorPfi
.global .align 4 .f32 d_suma;

.visible .entry _Z9sumVectorPfi(
	.param .u64 .ptr .align 1 _Z9sumVectorPfi_param_0,
	.param .u32 _Z9sumVectorPfi_param_1
)
{
	.reg .pred 	%p<2>;
	.reg .b32 	%r<6>;
	.reg .b32 	%f<3>;
	.reg .b64 	%rd<5>;

	ld.param.u64 	%rd1, [_Z9sumVectorPfi_param_0];
	ld.param.u32 	%r2, [_Z9sumVectorPfi_param_1];
	mov.u32 	%r3, %ntid.x;
	mov.u32 	%r4, %ctaid.x;
	mov.u32 	%r5, %tid.x;
	mad.lo.s32 	%r1, %r3, %r4, %r5;
	setp.ge.s32 	%p1, %r1, %r2;
	@%p1 bra 	$L__BB0_2;
	cvta.to.global.u64 	%rd2, %rd1;
	mul.wide.s32 	%rd3, %r1, 4;
	add.s64 	%rd4, %rd2, %rd3;
	ld.global.f32 	%f1, [%rd4];
	atom.global.add.f32 	%f2, [d_suma], %f1;
$L__BB0_2:
	ret;

}


// ===== COMPILED SASS (sm_100) =====

	.target	sm_100

	.elftype	@"ET_EXEC"


//--------------------- .note.nv.tkinfo           --------------------------
	.section	.note.nv.tkinfo,"",@"SHT_NOTE"
	.sectionflags	@"SHF_NOTE_NV_TKINFO"
	.tkinfo
        /*0018*/ 	.word	0x00000002
        /*0030*/ 	.string	""
        /*0030*/ 	.string	"ptxas"
        /*0030*/ 	.string	"Cuda compilation tools, release 13.0, V13.0.88"
        /*0030*/ 	.string	"Build cuda_13.0.r13.0/compiler.36424714_0"
        /*0030*/ 	.string	"-arch sm_100 -m 64 "



//--------------------- .note.nv.cuinfo           --------------------------
	.section	.note.nv.cuinfo,"",@"SHT_NOTE"
	.sectionflags	@"SHF_NOTE_NV_CUINFO"
        /*0018*/ 	.short	0x0002
        /*001a*/ 	.short	0x0064
        /*001c*/ 	.short	0x0082
	.zero		2


//--------------------- .nv.info                  --------------------------
	.section	.nv.info,"",@"SHT_CUDA_INFO"
	.align	4


	//----- nvinfo : EIATTR_REGCOUNT
	.align		4
        /*0000*/ 	.byte	0x04, 0x2f
        /*0002*/ 	.short	(.L_2 - .L_1)
	.align		4
.L_1:
        /*0004*/ 	.word	index@(_Z9sumVectorPfi)
        /*0008*/ 	.word	0x00000008


	//----- nvinfo : EIATTR_FRAME_SIZE
	.align		4
.L_2:
        /*000c*/ 	.byte	0x04, 0x11
        /*000e*/ 	.short	(.L_4 - .L_3)
	.align		4
.L_3:
        /*0010*/ 	.word	index@(_Z9sumVectorPfi)
        /*0014*/ 	.word	0x00000000


	//----- nvinfo : EIATTR_MIN_STACK_SIZE
	.align		4
.L_4:
        /*0018*/ 	.byte	0x04, 0x12
        /*001a*/ 	.short	(.L_6 - .L_5)
	.align		4
.L_5:
        /*001c*/ 	.word	index@(_Z9sumVectorPfi)
        /*0020*/ 	.word	0x00000000
.L_6:


//--------------------- .nv.compat                --------------------------
	.section	.nv.compat,"",@"SHT_CUDA_COMPAT_INFO"
	.align	4
        /*0000*/ 	.byte	0x02, 0x09, 0x00, 0x00, 0x02, 0x02, 0x01, 0x00, 0x02, 0x05, 0x05, 0x00, 0x03, 0x07, 0x01, 0x01
        /*0010*/ 	.byte	0x02, 0x03, 0x00, 0x00, 0x02, 0x06, 0x01, 0x00, 0x04, 0x0b, 0x08, 0x00, 0x09, 0x00, 0x00, 0x00
        /*0020*/ 	.byte	0x00, 0x00, 0x00, 0x00


//--------------------- .nv.info._Z9sumVectorPfi  --------------------------
	.section	.nv.info._Z9sumVectorPfi,"",@"SHT_CUDA_INFO"
	.sectionflags	@""
	.align	4


	//----- nvinfo : EIATTR_CUDA_API_VERSION
	.align		4
        /*0000*/ 	.byte	0x04, 0x37
        /*0002*/ 	.short	(.L_8 - .L_7)
.L_7:
        /*0004*/ 	.word	0x00000082


	//----- nvinfo : EIATTR_KPARAM_INFO
	.align		4
.L_8:
        /*0008*/ 	.byte	0x04, 0x17
        /*000a*/ 	.short	(.L_10 - .L_9)
.L_9:
        /*000c*/ 	.word	0x00000000
        /*0010*/ 	.short	0x0001
        /*0012*/ 	.short	0x0008
        /*0014*/ 	.byte	0x00, 0xf0, 0x11, 0x00


	//----- nvinfo : EIATTR_KPARAM_INFO
	.align		4
.L_10:
        /*0018*/ 	.byte	0x04, 0x17
        /*001a*/ 	.short	(.L_12 - .L_11)
.L_11:
        /*001c*/ 	.word	0x00000000
        /*0020*/ 	.short	0x0000
        /*0022*/ 	.short	0x0000
        /*0024*/ 	.byte	0x00, 0xf5, 0x21, 0x00


	//----- nvinfo : EIATTR_SPARSE_MMA_MASK
	.align		4
.L_12:
        /*0028*/ 	.byte	0x03, 0x50
        /*002a*/ 	.short	0x0000


	//----- nvinfo : EIATTR_MAXREG_COUNT
	.align		4
        /*002c*/ 	.byte	0x03, 0x1b
        /*002e*/ 	.short	0x00ff


	//----- nvinfo : EIATTR_MERCURY_ISA_VERSION
	.align		4
        /*0030*/ 	.byte	0x03, 0x5f
        /*0032*/ 	.short	0x0101


	//----- nvinfo : EIATTR_VRC_CTA_INIT_COUNT
	.align		4
        /*0034*/ 	.byte	0x02, 0x4a
	.zero		1
	.zero		1


	//----- nvinfo : EIATTR_EXIT_INSTR_OFFSETS
	.align		4
        /*0038*/ 	.byte	0x04, 0x1c
        /*003a*/ 	.short	(.L_14 - .L_13)


	//   ....[0]....
.L_13:
        /*003c*/ 	.word	0x00000070


	//   ....[1]....
        /*0040*/ 	.word	0x000000e0


	//----- nvinfo : EIATTR_CBANK_PARAM_SIZE
	.align		4
.L_14:
        /*0044*/ 	.byte	0x03, 0x19
        /*0046*/ 	.short	0x000c


	//----- nvinfo : EIATTR_PARAM_CBANK
	.align		4
        /*0048*/ 	.byte	0x04, 0x0a
        /*004a*/ 	.short	(.L_16 - .L_15)
	.align		4
.L_15:
        /*004c*/ 	.word	index@(.nv.constant0._Z9sumVectorPfi)
        /*0050*/ 	.short	0x0380
        /*0052*/ 	.short	0x000c


	//----- nvinfo : EIATTR_SW_WAR
	.align		4
.L_16:
        /*0054*/ 	.byte	0x04, 0x36
        /*0056*/ 	.short	(.L_18 - .L_17)
.L_17:
        /*0058*/ 	.word	0x00000008
.L_18:


//--------------------- .nv.callgraph             --------------------------
	.section	.nv.callgraph,"",@"SHT_CUDA_CALLGRAPH"
	.align	4
	.sectionentsize	8
	.align		4
        /*0000*/ 	.word	0x00000000
	.align		4
        /*0004*/ 	.word	0xffffffff
	.align		4
        /*0008*/ 	.word	0x00000000
	.align		4
        /*000c*/ 	.word	0xfffffffe
	.align		4
        /*0010*/ 	.word	0x00000000
	.align		4
        /*0014*/ 	.word	0xfffffffd
	.align		4
        /*0018*/ 	.word	0x00000000
	.align		4
        /*001c*/ 	.word	0xfffffffc


//--------------------- .nv.constant4             --------------------------
	.section	.nv.constant4,"a",@progbits
	.align	8
	.align		8
.nv.constant4:
        /*0000*/ 	.dword	d_suma


//--------------------- .text._Z9sumVectorPfi     --------------------------
	.section	.text._Z9sumVectorPfi,"ax",@progbits
	.align	128
        .global         _Z9sumVectorPfi
        .type           _Z9sumVectorPfi,@function
        .size           _Z9sumVectorPfi,(.L_x_1 - _Z9sumVectorPfi)
        .other          _Z9sumVectorPfi,@"STO_CUDA_ENTRY STV_DEFAULT"
_Z9sumVectorPfi:
.text._Z9sumVectorPfi:
[----:B------:R-:W-:Y:S01]  /*0000*/  LDC R1, c[0x0][0x37c] ;  /* 0x0000df00ff017b82 */ /* 0x000fe20000000800 */
[----:B------:R-:W0:Y:S01]  /*0010*/  S2R R5, SR_CTAID.X ;  /* 0x0000000000057919 */ /* 0x000e220000002500 */
[----:B------:R-:W0:Y:S01]  /*0020*/  LDCU UR4, c[0x0][0x360] ;  /* 0x00006c00ff0477ac */ /* 0x000e220008000800 */
[----:B------:R-:W0:Y:S01]  /*0030*/  S2R R0, SR_TID.X ;  /* 0x0000000000007919 */ /* 0x000e220000002100 */
[----:B------:R-:W1:Y:S01]  /*0040*/  LDCU UR5, c[0x0][0x388] ;  /* 0x00007100ff0577ac */ /* 0x000e620008000800 */
[----:B0-----:R-:W-:-:S05]  /*0050*/  IMAD R5, R5, UR4, R0 ;  /* 0x0000000405057c24 */ /* 0x001fca000f8e0200 */
[----:B-1----:R-:W-:-:S13]  /*0060*/  ISETP.GE.AND P0, PT, R5, UR5, PT ;  /* 0x0000000505007c0c */ /* 0x002fda000bf06270 */
[----:B------:R-:W-:Y:S05]  /*0070*/  @P0 EXIT ;  /* 0x000000000000094d */ /* 0x000fea0003800000 */
[----:B------:R-:W0:Y:S01]  /*0080*/  LDC.64 R2, c[0x0][0x380] ;  /* 0x0000e000ff027b82 */ /* 0x000e220000000a00 */
[----:B------:R-:W1:Y:S01]  /*0090*/  LDCU.64 UR4, c[0x0][0x358] ;  /* 0x00006b00ff0477ac */ /* 0x000e620008000a00 */
[----:B0-----:R-:W-:-:S06]  /*00a0*/  IMAD.WIDE R2, R5, 0x4, R2 ;  /* 0x0000000405027825 */ /* 0x001fcc00078e0202 */
[----:B-1----:R-:W2:Y:S01]  /*00b0*/  LDG.E R3, desc[UR4][R2.64] ;  /* 0x0000000402037981 */ /* 0x002ea2000c1e1900 */
[----:B------:R-:W2:Y:S03]  /*00c0*/  LDC.64 R4, c[0x4][RZ] ;  /* 0x01000000ff047b82 */ /* 0x000ea60000000a00 */
[----:B--2---:R-:W-:Y:S01]  /*00d0*/  REDG.E.ADD.F32.FTZ.RN.STRONG.GPU desc[UR4][R4.64], R3 ;  /* 0x00000003040079a6 */ /* 0x004fe2000c12f304 */
[----:B------:R-:W-:Y:S05]  /*00e0*/  EXIT ;  /* 0x000000000000794d */ /* 0x000fea0003800000 */
.L_x_0:
[----:B------:R-:W-:-:S00]  /*00f0*/  BRA `(.L_x_0) ;  /* 0xfffffffc00fc7947 */ /* 0x000fc0000383ffff */
[----:B------:R-:W-:-:S00]  /*0100*/  NOP ;  /* 0x0000000000007918 */ /* 0x000fc00000000000 */
[----:B------:R-:W-:-:S00]  /*0110*/  NOP ;  /* 0x0000000000007918 */ /* 0x000fc00000000000 */
[----:B------:R-:W-:-:S00]  /*0120*/  NOP ;  /* 0x0000000000007918 */ /* 0x000fc00000000000 */
[----:B------:R-:W-:-:S00]  /*0130*/  NOP ;  /* 0x0000000000007918 */ /* 0x000fc00000000000 */
[----:B------:R-:W-:-:S00]  /*0140*/  NOP ;  /* 0x0000000000007918 */ /* 0x000fc00000000000 */
[----:B------:R-:W-:-:S00]  /*0150*/  NOP ;  /* 0x0000000000007918 */ /* 0x000fc00000000000 */
[----:B------:R-:W-:-:S00]  /*0160*/  NOP ;  /* 0x0000000000007918 */ /* 0x000fc00000000000 */
[----:B------:R-:W-:-:S00]  /*0170*/  NOP ;  /* 0x0000000000007918 */ /* 0x000fc00000000000 */
.L_x_1:


//--------------------- .nv.shared.reserved.0     --------------------------
	.section	.nv.shared.reserved.0,"aw",@nobits
	.weak		__nv_reservedSMEM_offset_0_alias
	.size		__nv_reservedSMEM_offset_0_alias, 0, 64
	.other		__nv_reservedSMEM_offset_0_alias,@"STO_CUDA_RESERVED_SHARED STV_DEFAULT"
__nv_reservedSMEM_offset_0_alias:
	.zero		0
	.zero		64


//--------------------- .nv.global                --------------------------
	.section	.nv.global,"aw",@nobits
	.align	4
.nv.global:
	.type		d_suma,@object
	.size		d_suma,(.L_0 - d_suma)
d_suma:
	.zero		4
.L_0:


//--------------------- .nv.constant0._Z9sumVectorPfi --------------------------
	.section	.nv.constant0._Z9sumVectorPfi,"a",@progbits
	.sectionflags	@""
	.align	4
.nv.constant0._Z9sumVectorPfi:
	.zero		908


//--------------------- SYMBOLS --------------------------

	.type		.nv.reservedSmem.offset0,@object
	.size		.nv.reservedSmem.offset0,0x4
